	.headerflags	@"EF_CUDA_TEXMODE_UNIFIED EF_CUDA_64BIT_ADDRESS EF_CUDA_ACCELERATORS EF_CUDA_SM90 EF_CUDA_VIRTUAL_SM(EF_CUDA_SM90)"
	.elftype	@"ET_EXEC"


//--------------------- .nv.info                  --------------------------
	.section	.nv.info,"",@"SHT_CUDA_INFO"
	.align	4


	//----- nvinfo : EIATTR_REGCOUNT
	.align		4
        /*0000*/ 	.byte	0x04, 0x2f
        /*0002*/ 	.short	(.L_3 - .L_2)
	.align		4
.L_2:
        /*0004*/ 	.word	index@(triton_poi_fused__native_batch_norm_legit_no_training_convolution_leaky_relu_0)
        /*0008*/ 	.word	0x00000014


	//----- nvinfo : EIATTR_MIN_STACK_SIZE
	.align		4
.L_3:
        /*000c*/ 	.byte	0x04, 0x12
        /*000e*/ 	.short	(.L_5 - .L_4)
	.align		4
.L_4:
        /*0010*/ 	.word	index@(triton_poi_fused__native_batch_norm_legit_no_training_convolution_leaky_relu_0)
        /*0014*/ 	.word	0x00000000


	//----- nvinfo : EIATTR_FRAME_SIZE
	.align		4
.L_5:
        /*0018*/ 	.byte	0x04, 0x11
        /*001a*/ 	.short	(.L_7 - .L_6)
	.align		4
.L_6:
        /*001c*/ 	.word	index@(triton_poi_fused__native_batch_norm_legit_no_training_convolution_leaky_relu_0)
        /*0020*/ 	.word	0x00000000


	//----- nvinfo : EIATTR_MIN_STACK_SIZE
	.align		4
.L_7:
        /*0024*/ 	.byte	0x04, 0x12
        /*0026*/ 	.short	(.L_9 - .L_8)
	.align		4
.L_8:
        /*0028*/ 	.word	index@(triton_poi_fused__native_batch_norm_legit_no_training_convolution_leaky_relu_0)
        /*002c*/ 	.word	0x00000000
.L_9:


//--------------------- .nv.info.triton_poi_fused__native_batch_norm_legit_no_training_convolution_leaky_relu_0 --------------------------
	.section	.nv.info.triton_poi_fused__native_batch_norm_legit_no_training_convolution_leaky_relu_0,"",@"SHT_CUDA_INFO"
	.sectionflags	@""
	.align	4


	//----- nvinfo : EIATTR_CUDA_API_VERSION
	.align		4
        /*0000*/ 	.byte	0x04, 0x37
        /*0002*/ 	.short	(.L_11 - .L_10)
.L_10:
        /*0004*/ 	.word	0x0000007c


	//----- nvinfo : EIATTR_KPARAM_INFO
	.align		4
.L_11:
        /*0008*/ 	.byte	0x04, 0x17
        /*000a*/ 	.short	(.L_13 - .L_12)
.L_12:
        /*000c*/ 	.word	0x00000000
        /*0010*/ 	.short	0x0007
        /*0012*/ 	.short	0x0038
        /*0014*/ 	.byte	0x00, 0xf0, 0x11, 0x00


	//----- nvinfo : EIATTR_KPARAM_INFO
	.align		4
.L_13:
        /*0018*/ 	.byte	0x04, 0x17
        /*001a*/ 	.short	(.L_15 - .L_14)
.L_14:
        /*001c*/ 	.word	0x00000000
        /*0020*/ 	.short	0x0006
        /*0022*/ 	.short	0x0030
        /*0024*/ 	.byte	0x00, 0xf4, 0x21, 0x00


	//----- nvinfo : EIATTR_KPARAM_INFO
	.align		4
.L_15:
        /*0028*/ 	.byte	0x04, 0x17
        /*002a*/ 	.short	(.L_17 - .L_16)
.L_16:
        /*002c*/ 	.word	0x00000000
        /*0030*/ 	.short	0x0005
        /*0032*/ 	.short	0x0028
        /*0034*/ 	.byte	0x00, 0xf4, 0x21, 0x00


	//----- nvinfo : EIATTR_KPARAM_INFO
	.align		4
.L_17:
        /*0038*/ 	.byte	0x04, 0x17
        /*003a*/ 	.short	(.L_19 - .L_18)
.L_18:
        /*003c*/ 	.word	0x00000000
        /*0040*/ 	.short	0x0004
        /*0042*/ 	.short	0x0020
        /*0044*/ 	.byte	0x00, 0xf4, 0x21, 0x00


	//----- nvinfo : EIATTR_KPARAM_INFO
	.align		4
.L_19:
        /*0048*/ 	.byte	0x04, 0x17
        /*004a*/ 	.short	(.L_21 - .L_20)
.L_20:
        /*004c*/ 	.word	0x00000000
        /*0050*/ 	.short	0x0003
        /*0052*/ 	.short	0x0018
        /*0054*/ 	.byte	0x00, 0xf4, 0x21, 0x00


	//----- nvinfo : EIATTR_KPARAM_INFO
	.align		4
.L_21:
        /*0058*/ 	.byte	0x04, 0x17
        /*005a*/ 	.short	(.L_23 - .L_22)
.L_22:
        /*005c*/ 	.word	0x00000000
        /*0060*/ 	.short	0x0002
        /*0062*/ 	.short	0x0010
        /*0064*/ 	.byte	0x00, 0xf4, 0x21, 0x00


	//----- nvinfo : EIATTR_KPARAM_INFO
	.align		4
.L_23:
        /*0068*/ 	.byte	0x04, 0x17
        /*006a*/ 	.short	(.L_25 - .L_24)
.L_24:
        /*006c*/ 	.word	0x00000000
        /*0070*/ 	.short	0x0001
        /*0072*/ 	.short	0x0008
        /*0074*/ 	.byte	0x00, 0xf4, 0x21, 0x00


	//----- nvinfo : EIATTR_KPARAM_INFO
	.align		4
.L_25:
        /*0078*/ 	.byte	0x04, 0x17
        /*007a*/ 	.short	(.L_27 - .L_26)
.L_26:
        /*007c*/ 	.word	0x00000000
        /*0080*/ 	.short	0x0000
        /*0082*/ 	.short	0x0000
        /*0084*/ 	.byte	0x00, 0xf4, 0x21, 0x00


	//----- nvinfo : EIATTR_SPARSE_MMA_MASK
	.align		4
.L_27:
        /*0088*/ 	.byte	0x03, 0x50
        /*008a*/ 	.short	0x0000


	//----- nvinfo : EIATTR_MAXREG_COUNT
	.align		4
        /*008c*/ 	.byte	0x03, 0x1b
        /*008e*/ 	.short	0x00ff


	//----- nvinfo : EIATTR_EXIT_INSTR_OFFSETS
	.align		4
        /*0090*/ 	.byte	0x04, 0x1c
        /*0092*/ 	.short	(.L_29 - .L_28)


	//   ....[0]....
.L_28:
        /*0094*/ 	.word	0x000003b0


	//----- nvinfo : EIATTR_REQNTID
	.align		4
.L_29:
        /*0098*/ 	.byte	0x04, 0x10
        /*009a*/ 	.short	(.L_31 - .L_30)
.L_30:
        /*009c*/ 	.word	0x00000100
        /*00a0*/ 	.word	0x00000001
        /*00a4*/ 	.word	0x00000001


	//----- nvinfo : EIATTR_CBANK_PARAM_SIZE
	.align		4
.L_31:
        /*00a8*/ 	.byte	0x03, 0x19
        /*00aa*/ 	.short	0x003c


	//----- nvinfo : EIATTR_PARAM_CBANK
	.align		4
        /*00ac*/ 	.byte	0x04, 0x0a
        /*00ae*/ 	.short	(.L_33 - .L_32)
	.align		4
.L_32:
        /*00b0*/ 	.word	index@(.nv.constant0.triton_poi_fused__native_batch_norm_legit_no_training_convolution_leaky_relu_0)
        /*00b4*/ 	.short	0x0210
        /*00b6*/ 	.short	0x003c


	//----- nvinfo : EIATTR_SW_WAR
	.align		4
.L_33:
        /*00b8*/ 	.byte	0x04, 0x36
        /*00ba*/ 	.short	(.L_35 - .L_34)
.L_34:
        /*00bc*/ 	.word	0x00000008
.L_35:


//--------------------- .nv.callgraph             --------------------------
	.section	.nv.callgraph,"",@"SHT_CUDA_CALLGRAPH"
	.align	4
	.sectionentsize	8
	.align		4
        /*0000*/ 	.word	0x00000000
	.align		4
        /*0004*/ 	.word	0xffffffff
	.align		4
        /*0008*/ 	.word	0x00000000
	.align		4
        /*000c*/ 	.word	0xfffffffe
	.align		4
        /*0010*/ 	.word	0x00000000
	.align		4
        /*0014*/ 	.word	0xfffffffd
	.align		4
        /*0018*/ 	.word	0x00000000
	.align		4
        /*001c*/ 	.word	0xfffffffc


//--------------------- .nv.constant4             --------------------------
	.section	.nv.constant4,"a",@progbits
	.align	8
	.align		8
.nv.constant4:
        /*0000*/ 	.dword	_$_str
	.align		8
        /*0008*/ 	.dword	_$_str_$_2


//--------------------- .text.triton_poi_fused__native_batch_norm_legit_no_training_convolution_leaky_relu_0 --------------------------
	.section	.text.triton_poi_fused__native_batch_norm_legit_no_training_convolution_leaky_relu_0,"ax",@progbits
	.align	128
        .global         triton_poi_fused__native_batch_norm_legit_no_training_convolution_leaky_relu_0
        .type           triton_poi_fused__native_batch_norm_legit_no_training_convolution_leaky_relu_0,@function
        .size           triton_poi_fused__native_batch_norm_legit_no_training_convolution_leaky_relu_0,(.L_x_1 - triton_poi_fused__native_batch_norm_legit_no_training_convolution_leaky_relu_0)
        .other          triton_poi_fused__native_batch_norm_legit_no_training_convolution_leaky_relu_0,@"STO_CUDA_ENTRY STV_DEFAULT"
triton_poi_fused__native_batch_norm_legit_no_training_convolution_leaky_relu_0:
.text.triton_poi_fused__native_batch_norm_legit_no_training_convolution_leaky_relu_0:
[----:B------:R-:W-:Y:S01]  /*0000*/  LDC R1, c[0x0][0x28] ;  /* 0x00000a00ff017b82 */ /* 0x000fe20000000800 */
[----:B------:R-:W1:Y:S07]  /*0010*/  S2R R0, SR_TID.X ;  /* 0x0000000000007919 */ /* 0x000e6e0000002100 */
[----:B------:R-:W2:Y:S01]  /*0020*/  LDC.64 R12, c[0x0][0x230] ;  /* 0x00008c00ff0c7b82 */ /* 0x000ea20000000a00 */
[----:B------:R-:W-:Y:S01]  /*0030*/  ULDC.64 UR4, c[0x0][0x208] ;  /* 0x0000820000047ab9 */ /* 0x000fe20000000a00 */
[----:B------:R-:W3:Y:S06]  /*0040*/  S2R R5, SR_CTAID.X ;  /* 0x0000000000057919 */ /* 0x000eec0000002500 */
[----:B------:R-:W4:Y:S08]  /*0050*/  LDC.64 R10, c[0x0][0x220] ;  /* 0x00008800ff0a7b82 */ /* 0x000f300000000a00 */
[----:B------:R-:W5:Y:S08]  /*0060*/  LDC.64 R8, c[0x0][0x228] ;  /* 0x00008a00ff087b82 */ /* 0x000f700000000a00 */
[----:B------:R-:W5:Y:S01]  /*0070*/  LDC.64 R14, c[0x0][0x238] ;  /* 0x00008e00ff0e7b82 */ /* 0x000f620000000a00 */
[----:B-1----:R-:W-:-:S02]  /*0080*/  SHF.L.U32 R0, R0, 0x1, RZ ;  /* 0x0000000100007819 */ /* 0x002fc400000006ff */
[----:B---3--:R-:W-:Y:S02]  /*0090*/  SHF.R.S32.HI R3, RZ, 0x16, R5 ;  /* 0x00000016ff037819 */ /* 0x008fe40000011405 */
[----:B------:R-:W-:Y:S02]  /*00a0*/  LOP3.LUT R0, R0, 0x1fe, RZ, 0xc0, !PT ;  /* 0x000001fe00007812 */ /* 0x000fe400078ec0ff */
[----:B------:R-:W-:Y:S02]  /*00b0*/  SGXT R3, R3, 0x1 ;  /* 0x000000010303781a */ /* 0x000fe40000000200 */
[----:B------:R-:W-:Y:S02]  /*00c0*/  LEA R0, R5, R0, 0x9 ;  /* 0x0000000005007211 */ /* 0x000fe400078e48ff */
[----:B------:R-:W1:Y:S02]  /*00d0*/  LDC.64 R4, c[0x0][0x240] ;  /* 0x00009000ff047b82 */ /* 0x000e640000000a00 */
[----:B------:R-:W-:-:S04]  /*00e0*/  LEA.HI R3, R3, R0, RZ, 0xc ;  /* 0x0000000003037211 */ /* 0x000fc800078f60ff */
[----:B------:R-:W-:-:S04]  /*00f0*/  SHF.R.S32.HI R3, RZ, 0xc, R3 ;  /* 0x0000000cff037819 */ /* 0x000fc80000011403 */
[----:B------:R-:W-:-:S04]  /*0100*/  LEA.HI R2, R3, R3, RZ, 0x4 ;  /* 0x0000000303027211 */ /* 0x000fc800078f20ff */
[----:B------:R-:W-:-:S04]  /*0110*/  LOP3.LUT R2, R2, 0xfffffff0, RZ, 0xc0, !PT ;  /* 0xfffffff002027812 */ /* 0x000fc800078ec0ff */
[----:B------:R-:W-:Y:S02]  /*0120*/  IADD3 R17, R3, -R2, RZ ;  /* 0x8000000203117210 */ /* 0x000fe40007ffe0ff */
[----:B------:R-:W3:Y:S03]  /*0130*/  LDC.64 R2, c[0x0][0x210] ;  /* 0x00008400ff027b82 */ /* 0x000ee60000000a00 */
[----:B--2---:R-:W-:-:S05]  /*0140*/  IMAD.WIDE R12, R17, 0x4, R12 ;  /* 0x00000004110c7825 */ /* 0x004fca00078e020c */
[----:B------:R2:W2:Y:S01]  /*0150*/  LDG.E.EL R16, desc[UR4][R12.64] ;  /* 0x000000040c107981 */ /* 0x0004a2000c2e1900 */
[----:B----4-:R-:W-:-:S04]  /*0160*/  IMAD.WIDE R10, R17, 0x4, R10 ;  /* 0x00000004110a7825 */ /* 0x010fc800078e020a */
[----:B-----5:R-:W-:Y:S02]  /*0170*/  IMAD.WIDE R8, R17, 0x4, R8 ;  /* 0x0000000411087825 */ /* 0x020fe400078e0208 */
[----:B------:R-:W4:Y:S04]  /*0180*/  LDG.E.EL R10, desc[UR4][R10.64] ;  /* 0x000000040a0a7981 */ /* 0x000f28000c2e1900 */
[----:B------:R5:W4:Y:S01]  /*0190*/  LDG.E.EL R8, desc[UR4][R8.64] ;  /* 0x0000000408087981 */ /* 0x000b22000c2e1900 */
[----:B---3--:R-:W-:-:S05]  /*01a0*/  IMAD.WIDE R2, R0, 0x4, R2 ;  /* 0x0000000400027825 */ /* 0x008fca00078e0202 */
[----:B------:R-:W4:Y:S01]  /*01b0*/  LDG.E.64 R6, desc[UR4][R2.64] ;  /* 0x0000000402067981 */ /* 0x000f22000c1e1b00 */
[----:B0-2---:R-:W-:-:S04]  /*01c0*/  IMAD.WIDE R12, R17, 0x4, R14 ;  /* 0x00000004110c7825 */ /* 0x005fc800078e020e */
[----:B-1----:R-:W-:Y:S02]  /*01d0*/  IMAD.WIDE R4, R17, 0x4, R4 ;  /* 0x0000000411047825 */ /* 0x002fe400078e0204 */
[----:B------:R-:W2:Y:S04]  /*01e0*/  LDG.E.EL R12, desc[UR4][R12.64] ;  /* 0x000000040c0c7981 */ /* 0x000ea8000c2e1900 */
[----:B------:R0:W2:Y:S01]  /*01f0*/  LDG.E.EL R15, desc[UR4][R4.64] ;  /* 0x00000004040f7981 */ /* 0x0000a2000c2e1900 */
[----:B-----5:R-:W-:Y:S01]  /*0200*/  HFMA2.MMA R9, -RZ, RZ, 1.625, 0 ;  /* 0x3e800000ff097435 */ /* 0x020fe200000001ff */
[----:B0-----:R-:W0:Y:S02]  /*0210*/  LDC.64 R4, c[0x0][0x218] ;  /* 0x00008600ff047b82 */ /* 0x001e240000000a00 */
[----:B0-----:R-:W-:-:S04]  /*0220*/  IMAD.WIDE R4, R0, 0x4, R4 ;  /* 0x0000000400047825 */ /* 0x001fc800078e0204 */
[----:B------:R-:W-:-:S04]  /*0230*/  FADD R16, R16, 9.9999997473787516356e-06 ;  /* 0x3727c5ac10107421 */ /* 0x000fc80000000000 */
[----:B------:R-:W0:Y:S02]  /*0240*/  MUFU.SQRT R14, R16 ;  /* 0x00000010000e7308 */ /* 0x000e240000002000 */
[C---:B0-----:R-:W-:Y:S02]  /*0250*/  FSETP.GT.AND P0, PT, R14.reuse, 8.50705917302346158658e+37, PT ;  /* 0x7e8000000e00780b */ /* 0x041fe40003f04000 */
[----:B------:R-:W-:-:S11]  /*0260*/  FSETP.GEU.AND P1, PT, R14, 1.175494350822287508e-38, PT ;  /* 0x008000000e00780b */ /* 0x000fd60003f2e000 */
[----:B------:R-:W-:-:S04]  /*0270*/  @P0 FMUL R14, R14, 0.25 ;  /* 0x3e8000000e0e0820 */ /* 0x000fc80000400000 */
[----:B------:R-:W-:-:S06]  /*0280*/  @!P1 FMUL R14, R14, 16777216 ;  /* 0x4b8000000e0e9820 */ /* 0x000fcc0000400000 */
[----:B------:R-:W0:Y:S01]  /*0290*/  MUFU.RCP R14, R14 ;  /* 0x0000000e000e7308 */ /* 0x000e220000001000 */
[----:B------:R-:W-:Y:S01]  /*02a0*/  FSEL R9, R9, 1, P0 ;  /* 0x3f80000009097808 */ /* 0x000fe20000000000 */
[--C-:B----4-:R-:W-:Y:S01]  /*02b0*/  FADD R6, R6, R10.reuse ;  /* 0x0000000a06067221 */ /* 0x110fe20000000000 */
[----:B------:R-:W-:-:S03]  /*02c0*/  FADD R7, R7, R10 ;  /* 0x0000000a07077221 */ /* 0x000fc60000000000 */
[----:B------:R-:W-:-:S04]  /*02d0*/  @!P1 FMUL R9, R9, 16777216 ;  /* 0x4b80000009099820 */ /* 0x000fc80000400000 */
[----:B0-----:R-:W-:Y:S01]  /*02e0*/  FMUL R10, R14, R9 ;  /* 0x000000090e0a7220 */ /* 0x001fe20000400000 */
[C---:B------:R-:W-:Y:S01]  /*02f0*/  FADD R9, -R8.reuse, R6 ;  /* 0x0000000608097221 */ /* 0x040fe20000000100 */
[----:B------:R-:W-:-:S03]  /*0300*/  FADD R8, -R8, R7 ;  /* 0x0000000708087221 */ /* 0x000fc60000000100 */
[-C--:B------:R-:W-:Y:S01]  /*0310*/  FMUL R9, R9, R10.reuse ;  /* 0x0000000a09097220 */ /* 0x080fe20000400000 */
[----:B------:R-:W-:-:S03]  /*0320*/  FMUL R8, R8, R10 ;  /* 0x0000000a08087220 */ /* 0x000fc60000400000 */
[C-C-:B--2---:R-:W-:Y:S01]  /*0330*/  FFMA R14, R12.reuse, R9, R15.reuse ;  /* 0x000000090c0e7223 */ /* 0x144fe2000000000f */
[----:B------:R-:W-:-:S04]  /*0340*/  FFMA R15, R12, R8, R15 ;  /* 0x000000080c0f7223 */ /* 0x000fc8000000000f */
[C---:B------:R-:W-:Y:S02]  /*0350*/  FSETP.GT.AND P0, PT, R14.reuse, RZ, PT ;  /* 0x000000ff0e00720b */ /* 0x040fe40003f04000 */
[----:B------:R-:W-:Y:S01]  /*0360*/  FSETP.GT.AND P1, PT, R15, RZ, PT ;  /* 0x000000ff0f00720b */ /* 0x000fe20003f24000 */
[----:B------:R-:W-:Y:S10]  /*0370*/  STG.E.64 desc[UR4][R2.64], R6 ;  /* 0x0000000602007986 */ /* 0x000ff4000c101b04 */
[----:B------:R-:W-:-:S02]  /*0380*/  @!P0 FMUL R14, R14, 0.20000000298023223877 ;  /* 0x3e4ccccd0e0e8820 */ /* 0x000fc40000400000 */
[----:B------:R-:W-:-:S05]  /*0390*/  @!P1 FMUL R15, R15, 0.20000000298023223877 ;  /* 0x3e4ccccd0f0f9820 */ /* 0x000fca0000400000 */
[----:B------:R-:W-:Y:S01]  /*03a0*/  STG.E.64 desc[UR4][R4.64], R14 ;  /* 0x0000000e04007986 */ /* 0x000fe2000c101b04 */
[----:B------:R-:W-:Y:S05]  /*03b0*/  EXIT ;  /* 0x000000000000794d */ /* 0x000fea0003800000 */
.L_x_0:
[----:B------:R-:W-:-:S00]  /*03c0*/  BRA `(.L_x_0) ;  /* 0xfffffffc00fc7947 */ /* 0x000fc0000383ffff */
[----:B------:R-:W-:-:S00]  /*03d0*/  NOP ;  /* 0x0000000000007918 */ /* 0x000fc00000000000 */
        /* <DEDUP_REMOVED lines=10> */
.L_x_1:


//--------------------- .nv.global.init           --------------------------
	.section	.nv.global.init,"aw",@progbits
.nv.global.init:
	.type		_$_str,@object
	.size		_$_str,(_$_str_$_2 - _$_str)
_$_str:
        /*0000*/ 	.byte	0x5f, 0x5f, 0x43, 0x55, 0x44, 0x41, 0x5f, 0x46, 0x54, 0x5a, 0x00
	.type		_$_str_$_2,@object
	.size		_$_str_$_2,(.L_1 - _$_str_$_2)
_$_str_$_2:
        /*000b*/ 	.byte	0x5f, 0x5f, 0x43, 0x55, 0x44, 0x41, 0x5f, 0x50, 0x52, 0x45, 0x43, 0x5f, 0x53, 0x51, 0x52, 0x54
        /*001b*/ 	.byte	0x00
.L_1:


//--------------------- .nv.constant0.triton_poi_fused__native_batch_norm_legit_no_training_convolution_leaky_relu_0 --------------------------
	.section	.nv.constant0.triton_poi_fused__native_batch_norm_legit_no_training_convolution_leaky_relu_0,"a",@progbits
	.sectionflags	@""
	.align	4
.nv.constant0.triton_poi_fused__native_batch_norm_legit_no_training_convolution_leaky_relu_0:
	.zero		588
